//
// Generated by NVIDIA NVVM Compiler
//
// Compiler Build ID: CL-36424714
// Cuda compilation tools, release 13.0, V13.0.88
// Based on NVVM 20.0.0
//

.version 9.0
.target sm_100
.address_size 64

	// .globl	_Z12ExecuteFramePfS_S_

.visible .entry _Z12ExecuteFramePfS_S_(
	.param .u64 .ptr .align 1 _Z12ExecuteFramePfS_S__param_0,
	.param .u64 .ptr .align 1 _Z12ExecuteFramePfS_S__param_1,
	.param .u64 .ptr .align 1 _Z12ExecuteFramePfS_S__param_2
)
{
	.reg .b32 	%r<2>;
	.reg .b32 	%f<4>;
	.reg .b64 	%rd<11>;

	ld.param.u64 	%rd1, [_Z12ExecuteFramePfS_S__param_0];
	ld.param.u64 	%rd2, [_Z12ExecuteFramePfS_S__param_1];
	ld.param.u64 	%rd3, [_Z12ExecuteFramePfS_S__param_2];
	cvta.to.global.u64 	%rd4, %rd3;
	cvta.to.global.u64 	%rd5, %rd2;
	cvta.to.global.u64 	%rd6, %rd1;
	mov.u32 	%r1, %tid.x;
	mul.wide.u32 	%rd7, %r1, 4;
	add.s64 	%rd8, %rd6, %rd7;
	ld.global.f32 	%f1, [%rd8];
	add.s64 	%rd9, %rd5, %rd7;
	ld.global.f32 	%f2, [%rd9];
	add.f32 	%f3, %f1, %f2;
	add.s64 	%rd10, %rd4, %rd7;
	st.global.f32 	[%rd10], %f3;
	ret;

}


// ===== COMPILED SASS (sm_100) =====

	.target	sm_100

	.elftype	@"ET_EXEC"


//--------------------- .note.nv.tkinfo           --------------------------
	.section	.note.nv.tkinfo,"",@"SHT_NOTE"
	.sectionflags	@"SHF_NOTE_NV_TKINFO"
	.tkinfo
        /*0018*/ 	.word	0x00000002
        /*0030*/ 	.string	""
        /*0030*/ 	.string	"ptxas"
        /*0030*/ 	.string	"Cuda compilation tools, release 13.0, V13.0.88"
        /*0030*/ 	.string	"Build cuda_13.0.r13.0/compiler.36424714_0"
        /*0030*/ 	.string	"-arch sm_100 -m 64 "



//--------------------- .note.nv.cuinfo           --------------------------
	.section	.note.nv.cuinfo,"",@"SHT_NOTE"
	.sectionflags	@"SHF_NOTE_NV_CUINFO"
        /*0018*/ 	.short	0x0002
        /*001a*/ 	.short	0x0064
        /*001c*/ 	.short	0x0082
	.zero		2


//--------------------- .nv.info                  --------------------------
	.section	.nv.info,"",@"SHT_CUDA_INFO"
	.align	4


	//----- nvinfo : EIATTR_REGCOUNT
	.align		4
        /*0000*/ 	.byte	0x04, 0x2f
        /*0002*/ 	.short	(.L_1 - .L_0)
	.align		4
.L_0:
        /*0004*/ 	.word	index@(_Z12ExecuteFramePfS_S_)
        /*0008*/ 	.word	0x0000000c


	//----- nvinfo : EIATTR_FRAME_SIZE
	.align		4
.L_1:
        /*000c*/ 	.byte	0x04, 0x11
        /*000e*/ 	.short	(.L_3 - .L_2)
	.align		4
.L_2:
        /*0010*/ 	.word	index@(_Z12ExecuteFramePfS_S_)
        /*0014*/ 	.word	0x00000000


	//----- nvinfo : EIATTR_MIN_STACK_SIZE
	.align		4
.L_3:
        /*0018*/ 	.byte	0x04, 0x12
        /*001a*/ 	.short	(.L_5 - .L_4)
	.align		4
.L_4:
        /*001c*/ 	.word	index@(_Z12ExecuteFramePfS_S_)
        /*0020*/ 	.word	0x00000000
.L_5:


//--------------------- .nv.compat                --------------------------
	.section	.nv.compat,"",@"SHT_CUDA_COMPAT_INFO"
	.align	4
        /*0000*/ 	.byte	0x02, 0x09, 0x00, 0x00, 0x02, 0x02, 0x01, 0x00, 0x02, 0x05, 0x05, 0x00, 0x03, 0x07, 0x01, 0x01
        /*0010*/ 	.byte	0x02, 0x03, 0x00, 0x00, 0x02, 0x06, 0x01, 0x00, 0x04, 0x0b, 0x08, 0x00, 0x09, 0x00, 0x00, 0x00
        /*0020*/ 	.byte	0x00, 0x00, 0x00, 0x00


//--------------------- .nv.info._Z12ExecuteFramePfS_S_ --------------------------
	.section	.nv.info._Z12ExecuteFramePfS_S_,"",@"SHT_CUDA_INFO"
	.sectionflags	@""
	.align	4


	//----- nvinfo : EIATTR_CUDA_API_VERSION
	.align		4
        /*0000*/ 	.byte	0x04, 0x37
        /*0002*/ 	.short	(.L_7 - .L_6)
.L_6:
        /*0004*/ 	.word	0x00000082


	//----- nvinfo : EIATTR_KPARAM_INFO
	.align		4
.L_7:
        /*0008*/ 	.byte	0x04, 0x17
        /*000a*/ 	.short	(.L_9 - .L_8)
.L_8:
        /*000c*/ 	.word	0x00000000
        /*0010*/ 	.short	0x0002
        /*0012*/ 	.short	0x0010
        /*0014*/ 	.byte	0x00, 0xf5, 0x21, 0x00


	//----- nvinfo : EIATTR_KPARAM_INFO
	.align		4
.L_9:
        /*0018*/ 	.byte	0x04, 0x17
        /*001a*/ 	.short	(.L_11 - .L_10)
.L_10:
        /*001c*/ 	.word	0x00000000
        /*0020*/ 	.short	0x0001
        /*0022*/ 	.short	0x0008
        /*0024*/ 	.byte	0x00, 0xf5, 0x21, 0x00


	//----- nvinfo : EIATTR_KPARAM_INFO
	.align		4
.L_11:
        /*0028*/ 	.byte	0x04, 0x17
        /*002a*/ 	.short	(.L_13 - .L_12)
.L_12:
        /*002c*/ 	.word	0x00000000
        /*0030*/ 	.short	0x0000
        /*0032*/ 	.short	0x0000
        /*0034*/ 	.byte	0x00, 0xf5, 0x21, 0x00


	//----- nvinfo : EIATTR_SPARSE_MMA_MASK
	.align		4
.L_13:
        /*0038*/ 	.byte	0x03, 0x50
        /*003a*/ 	.short	0x0000


	//----- nvinfo : EIATTR_MAXREG_COUNT
	.align		4
        /*003c*/ 	.byte	0x03, 0x1b
        /*003e*/ 	.short	0x00ff


	//----- nvinfo : EIATTR_MERCURY_ISA_VERSION
	.align		4
        /*0040*/ 	.byte	0x03, 0x5f
        /*0042*/ 	.short	0x0101


	//----- nvinfo : EIATTR_VRC_CTA_INIT_COUNT
	.align		4
        /*0044*/ 	.byte	0x02, 0x4a
	.zero		1
	.zero		1


	//----- nvinfo : EIATTR_EXIT_INSTR_OFFSETS
	.align		4
        /*0048*/ 	.byte	0x04, 0x1c
        /*004a*/ 	.short	(.L_15 - .L_14)


	//   ....[0]....
.L_14:
        /*004c*/ 	.word	0x000000d0


	//----- nvinfo : EIATTR_CBANK_PARAM_SIZE
	.align		4
.L_15:
        /*0050*/ 	.byte	0x03, 0x19
        /*0052*/ 	.short	0x0018


	//----- nvinfo : EIATTR_PARAM_CBANK
	.align		4
        /*0054*/ 	.byte	0x04, 0x0a
        /*0056*/ 	.short	(.L_17 - .L_16)
	.align		4
.L_16:
        /*0058*/ 	.word	index@(.nv.constant0._Z12ExecuteFramePfS_S_)
        /*005c*/ 	.short	0x0380
        /*005e*/ 	.short	0x0018


	//----- nvinfo : EIATTR_SW_WAR
	.align		4
.L_17:
        /*0060*/ 	.byte	0x04, 0x36
        /*0062*/ 	.short	(.L_19 - .L_18)
.L_18:
        /*0064*/ 	.word	0x00000008
.L_19:


//--------------------- .nv.callgraph             --------------------------
	.section	.nv.callgraph,"",@"SHT_CUDA_CALLGRAPH"
	.align	4
	.sectionentsize	8
	.align		4
        /*0000*/ 	.word	0x00000000
	.align		4
        /*0004*/ 	.word	0xffffffff
	.align		4
        /*0008*/ 	.word	0x00000000
	.align		4
        /*000c*/ 	.word	0xfffffffe
	.align		4
        /*0010*/ 	.word	0x00000000
	.align		4
        /*0014*/ 	.word	0xfffffffd
	.align		4
        /*0018*/ 	.word	0x00000000
	.align		4
        /*001c*/ 	.word	0xfffffffc


//--------------------- .text._Z12ExecuteFramePfS_S_ --------------------------
	.section	.text._Z12ExecuteFramePfS_S_,"ax",@progbits
	.align	128
        .global         _Z12ExecuteFramePfS_S_
        .type           _Z12ExecuteFramePfS_S_,@function
        .size           _Z12ExecuteFramePfS_S_,(.L_x_1 - _Z12ExecuteFramePfS_S_)
        .other          _Z12ExecuteFramePfS_S_,@"STO_CUDA_ENTRY STV_DEFAULT"
_Z12ExecuteFramePfS_S_:
.text._Z12ExecuteFramePfS_S_:
[----:B------:R-:W-:Y:S01]  /*0000*/  LDC R1, c[0x0][0x37c] ;  /* 0x0000df00ff017b82 */ /* 0x000fe20000000800 */
[----:B------:R-:W0:Y:S07]  /*0010*/  S2R R9, SR_TID.X ;  /* 0x0000000000097919 */ /* 0x000e2e0000002100 */
[----:B------:R-:W0:Y:S01]  /*0020*/  LDC.64 R2, c[0x0][0x380] ;  /* 0x0000e000ff027b82 */ /* 0x000e220000000a00 */
[----:B------:R-:W1:Y:S07]  /*0030*/  LDCU.64 UR4, c[0x0][0x358] ;  /* 0x00006b00ff0477ac */ /* 0x000e6e0008000a00 */
[----:B------:R-:W2:Y:S08]  /*0040*/  LDC.64 R4, c[0x0][0x388] ;  /* 0x0000e200ff047b82 */ /* 0x000eb00000000a00 */
[----:B------:R-:W3:Y:S01]  /*0050*/  LDC.64 R6, c[0x0][0x390] ;  /* 0x0000e400ff067b82 */ /* 0x000ee20000000a00 */
[----:B0-----:R-:W-:-:S04]  /*0060*/  IMAD.WIDE.U32 R2, R9, 0x4, R2 ;  /* 0x0000000409027825 */ /* 0x001fc800078e0002 */
[C---:B--2---:R-:W-:Y:S02]  /*0070*/  IMAD.WIDE.U32 R4, R9.reuse, 0x4, R4 ;  /* 0x0000000409047825 */ /* 0x044fe400078e0004 */
[----:B-1----:R-:W2:Y:S04]  /*0080*/  LDG.E R2, desc[UR4][R2.64] ;  /* 0x0000000402027981 */ /* 0x002ea8000c1e1900 */
[----:B------:R-:W2:Y:S01]  /*0090*/  LDG.E R5, desc[UR4][R4.64] ;  /* 0x0000000404057981 */ /* 0x000ea2000c1e1900 */
[----:B---3--:R-:W-:-:S04]  /*00a0*/  IMAD.WIDE.U32 R6, R9, 0x4, R6 ;  /* 0x0000000409067825 */ /* 0x008fc800078e0006 */
[----:B--2---:R-:W-:-:S05]  /*00b0*/  FADD R9, R2, R5 ;  /* 0x0000000502097221 */ /* 0x004fca0000000000 */
[----:B------:R-:W-:Y:S01]  /*00c0*/  STG.E desc[UR4][R6.64], R9 ;  /* 0x0000000906007986 */ /* 0x000fe2000c101904 */
[----:B------:R-:W-:Y:S05]  /*00d0*/  EXIT ;  /* 0x000000000000794d */ /* 0x000fea0003800000 */
.L_x_0:
[----:B------:R-:W-:-:S00]  /*00e0*/  BRA `(.L_x_0) ;  /* 0xfffffffc00fc7947 */ /* 0x000fc0000383ffff */
[----:B------:R-:W-:-:S00]  /*00f0*/  NOP ;  /* 0x0000000000007918 */ /* 0x000fc00000000000 */
        /* <DEDUP_REMOVED lines=8> */
.L_x_1:


//--------------------- .nv.shared.reserved.0     --------------------------
	.section	.nv.shared.reserved.0,"aw",@nobits
	.weak		__nv_reservedSMEM_offset_0_alias
	.size		__nv_reservedSMEM_offset_0_alias, 0, 64
	.other		__nv_reservedSMEM_offset_0_alias,@"STO_CUDA_RESERVED_SHARED STV_DEFAULT"
__nv_reservedSMEM_offset_0_alias:
	.zero		0
	.zero		64


//--------------------- .nv.constant0._Z12ExecuteFramePfS_S_ --------------------------
	.section	.nv.constant0._Z12ExecuteFramePfS_S_,"a",@progbits
	.sectionflags	@""
	.align	4
.nv.constant0._Z12ExecuteFramePfS_S_:
	.zero		920


//--------------------- SYMBOLS --------------------------

	.type		.nv.reservedSmem.offset0,@object
	.size		.nv.reservedSmem.offset0,0x4
